//
// Generated by NVIDIA NVVM Compiler
//
// Compiler Build ID: CL-36424714
// Cuda compilation tools, release 13.0, V13.0.88
// Based on NVVM 20.0.0
//

.version 9.0
.target sm_100
.address_size 64

	// .globl	_Z5radixPiS_iii

.visible .entry _Z5radixPiS_iii(
	.param .u64 .ptr .align 1 _Z5radixPiS_iii_param_0,
	.param .u64 .ptr .align 1 _Z5radixPiS_iii_param_1,
	.param .u32 _Z5radixPiS_iii_param_2,
	.param .u32 _Z5radixPiS_iii_param_3,
	.param .u32 _Z5radixPiS_iii_param_4
)
{
	.reg .pred 	%p<21>;
	.reg .b32 	%r<80>;
	.reg .b64 	%rd<33>;

	ld.param.u64 	%rd3, [_Z5radixPiS_iii_param_0];
	ld.param.u64 	%rd4, [_Z5radixPiS_iii_param_1];
	ld.param.u32 	%r43, [_Z5radixPiS_iii_param_2];
	ld.param.u32 	%r44, [_Z5radixPiS_iii_param_3];
	ld.param.u32 	%r45, [_Z5radixPiS_iii_param_4];
	cvta.to.global.u64 	%rd1, %rd4;
	cvta.to.global.u64 	%rd5, %rd3;
	mov.u32 	%r1, %tid.x;
	mul.wide.u32 	%rd6, %r1, 4;
	add.s64 	%rd2, %rd5, %rd6;
	ld.global.u32 	%r78, [%rd2];
	setp.lt.s32 	%p1, %r44, 1;
	@%p1 bra 	$L__BB0_29;
	mul.lo.s32 	%r3, %r45, %r43;
	and.b32  	%r4, %r43, 7;
	add.s32 	%r5, %r4, -1;
	and.b32  	%r6, %r43, 3;
	and.b32  	%r7, %r43, 2147483640;
	and.b32  	%r8, %r43, 1;
	neg.s32 	%r9, %r7;
	shl.b32 	%r10, %r45, 3;
	mov.b32 	%r63, 0;
	mul.wide.s32 	%rd25, %r45, 4;
$L__BB0_2:
	mov.u32 	%r12, %r78;
	setp.lt.s32 	%p2, %r43, 1;
	@%p2 bra 	$L__BB0_14;
	setp.lt.u32 	%p3, %r43, 8;
	mov.b32 	%r68, 0;
	@%p3 bra 	$L__BB0_6;
	mov.u32 	%r65, %r1;
	mov.u32 	%r66, %r9;
$L__BB0_5:
	.pragma "nounroll";
	mul.wide.s32 	%rd7, %r65, 4;
	add.s64 	%rd8, %rd1, %rd7;
	mov.b32 	%r48, -1;
	st.global.u32 	[%rd8], %r48;
	add.s64 	%rd10, %rd8, %rd25;
	st.global.u32 	[%rd10], %r48;
	add.s64 	%rd11, %rd10, %rd25;
	st.global.u32 	[%rd11], %r48;
	add.s64 	%rd12, %rd11, %rd25;
	st.global.u32 	[%rd12], %r48;
	add.s64 	%rd13, %rd12, %rd25;
	st.global.u32 	[%rd13], %r48;
	add.s64 	%rd14, %rd13, %rd25;
	st.global.u32 	[%rd14], %r48;
	add.s64 	%rd15, %rd14, %rd25;
	st.global.u32 	[%rd15], %r48;
	add.s64 	%rd16, %rd15, %rd25;
	st.global.u32 	[%rd16], %r48;
	add.s32 	%r66, %r66, 8;
	add.s32 	%r65, %r65, %r10;
	setp.ne.s32 	%p4, %r66, 0;
	mov.u32 	%r68, %r7;
	@%p4 bra 	$L__BB0_5;
$L__BB0_6:
	setp.eq.s32 	%p5, %r4, 0;
	@%p5 bra 	$L__BB0_14;
	setp.lt.u32 	%p6, %r5, 3;
	@%p6 bra 	$L__BB0_9;
	mad.lo.s32 	%r49, %r68, %r45, %r1;
	mul.wide.s32 	%rd17, %r49, 4;
	add.s64 	%rd18, %rd1, %rd17;
	mov.b32 	%r50, -1;
	st.global.u32 	[%rd18], %r50;
	add.s64 	%rd20, %rd18, %rd25;
	st.global.u32 	[%rd20], %r50;
	add.s64 	%rd21, %rd20, %rd25;
	st.global.u32 	[%rd21], %r50;
	add.s64 	%rd22, %rd21, %rd25;
	st.global.u32 	[%rd22], %r50;
	add.s32 	%r68, %r68, 4;
$L__BB0_9:
	setp.eq.s32 	%p7, %r6, 0;
	@%p7 bra 	$L__BB0_14;
	setp.eq.s32 	%p8, %r6, 1;
	@%p8 bra 	$L__BB0_12;
	mad.lo.s32 	%r51, %r68, %r45, %r1;
	mul.wide.s32 	%rd23, %r51, 4;
	add.s64 	%rd24, %rd1, %rd23;
	mov.b32 	%r52, -1;
	st.global.u32 	[%rd24], %r52;
	add.s64 	%rd26, %rd24, %rd25;
	st.global.u32 	[%rd26], %r52;
	add.s32 	%r68, %r68, 2;
$L__BB0_12:
	setp.eq.s32 	%p9, %r8, 0;
	@%p9 bra 	$L__BB0_14;
	mad.lo.s32 	%r53, %r68, %r45, %r1;
	mul.wide.s32 	%rd27, %r53, 4;
	add.s64 	%rd28, %rd1, %rd27;
	mov.b32 	%r54, -1;
	st.global.u32 	[%rd28], %r54;
$L__BB0_14:
	bar.sync 	0;
	setp.eq.s32 	%p10, %r63, 0;
	mov.u32 	%r74, %r12;
	@%p10 bra 	$L__BB0_22;
	and.b32  	%r22, %r63, 3;
	setp.lt.u32 	%p11, %r63, 4;
	mov.u32 	%r74, %r12;
	@%p11 bra 	$L__BB0_18;
	and.b32  	%r23, %r63, 2147483644;
	mov.b32 	%r71, 0;
	mov.u32 	%r74, %r12;
$L__BB0_17:
	div.s32 	%r57, %r74, %r43;
	div.s32 	%r58, %r57, %r43;
	div.s32 	%r59, %r58, %r43;
	div.s32 	%r74, %r59, %r43;
	add.s32 	%r71, %r71, 4;
	setp.ne.s32 	%p12, %r71, %r23;
	@%p12 bra 	$L__BB0_17;
$L__BB0_18:
	setp.eq.s32 	%p13, %r22, 0;
	@%p13 bra 	$L__BB0_22;
	div.s32 	%r74, %r74, %r43;
	setp.eq.s32 	%p14, %r22, 1;
	@%p14 bra 	$L__BB0_22;
	div.s32 	%r74, %r74, %r43;
	setp.eq.s32 	%p15, %r22, 2;
	@%p15 bra 	$L__BB0_22;
	div.s32 	%r74, %r74, %r43;
$L__BB0_22:
	setp.lt.s32 	%p16, %r3, 1;
	rem.s32 	%r60, %r74, %r43;
	mad.lo.s32 	%r61, %r60, %r45, %r1;
	mul.wide.s32 	%rd29, %r61, 4;
	add.s64 	%rd30, %rd1, %rd29;
	st.global.u32 	[%rd30], %r12;
	bar.sync 	0;
	mov.u32 	%r78, %r12;
	@%p16 bra 	$L__BB0_28;
	mov.b32 	%r75, 0;
	mov.u32 	%r77, %r75;
$L__BB0_24:
	mul.wide.u32 	%rd31, %r75, 4;
	add.s64 	%rd32, %rd1, %rd31;
	ld.global.u32 	%r78, [%rd32];
	setp.lt.s32 	%p17, %r78, 0;
	@%p17 bra 	$L__BB0_27;
	setp.eq.s32 	%p18, %r77, %r1;
	@%p18 bra 	$L__BB0_28;
	add.s32 	%r77, %r77, 1;
$L__BB0_27:
	add.s32 	%r75, %r75, 1;
	setp.ne.s32 	%p19, %r75, %r3;
	mov.u32 	%r78, %r12;
	@%p19 bra 	$L__BB0_24;
$L__BB0_28:
	bar.sync 	0;
	add.s32 	%r63, %r63, 1;
	setp.ne.s32 	%p20, %r63, %r44;
	@%p20 bra 	$L__BB0_2;
$L__BB0_29:
	st.global.u32 	[%rd2], %r78;
	ret;

}


// ===== COMPILED SASS (sm_100) =====

	.target	sm_100

	.elftype	@"ET_EXEC"


//--------------------- .note.nv.tkinfo           --------------------------
	.section	.note.nv.tkinfo,"",@"SHT_NOTE"
	.sectionflags	@"SHF_NOTE_NV_TKINFO"
	.tkinfo
        /*0018*/ 	.word	0x00000002
        /*0030*/ 	.string	""
        /*0030*/ 	.string	"ptxas"
        /*0030*/ 	.string	"Cuda compilation tools, release 13.0, V13.0.88"
        /*0030*/ 	.string	"Build cuda_13.0.r13.0/compiler.36424714_0"
        /*0030*/ 	.string	"-arch sm_100 -m 64 "



//--------------------- .note.nv.cuinfo           --------------------------
	.section	.note.nv.cuinfo,"",@"SHT_NOTE"
	.sectionflags	@"SHF_NOTE_NV_CUINFO"
        /*0018*/ 	.short	0x0002
        /*001a*/ 	.short	0x0064
        /*001c*/ 	.short	0x0082
	.zero		2


//--------------------- .nv.info                  --------------------------
	.section	.nv.info,"",@"SHT_CUDA_INFO"
	.align	4


	//----- nvinfo : EIATTR_REGCOUNT
	.align		4
        /*0000*/ 	.byte	0x04, 0x2f
        /*0002*/ 	.short	(.L_1 - .L_0)
	.align		4
.L_0:
        /*0004*/ 	.word	index@(_Z5radixPiS_iii)
        /*0008*/ 	.word	0x00000020


	//----- nvinfo : EIATTR_FRAME_SIZE
	.align		4
.L_1:
        /*000c*/ 	.byte	0x04, 0x11
        /*000e*/ 	.short	(.L_3 - .L_2)
	.align		4
.L_2:
        /*0010*/ 	.word	index@(_Z5radixPiS_iii)
        /*0014*/ 	.word	0x00000000


	//----- nvinfo : EIATTR_MIN_STACK_SIZE
	.align		4
.L_3:
        /*0018*/ 	.byte	0x04, 0x12
        /*001a*/ 	.short	(.L_5 - .L_4)
	.align		4
.L_4:
        /*001c*/ 	.word	index@(_Z5radixPiS_iii)
        /*0020*/ 	.word	0x00000000
.L_5:


//--------------------- .nv.compat                --------------------------
	.section	.nv.compat,"",@"SHT_CUDA_COMPAT_INFO"
	.align	4
        /*0000*/ 	.byte	0x02, 0x09, 0x00, 0x00, 0x02, 0x02, 0x01, 0x00, 0x02, 0x05, 0x05, 0x00, 0x03, 0x07, 0x01, 0x01
        /*0010*/ 	.byte	0x02, 0x03, 0x00, 0x00, 0x02, 0x06, 0x01, 0x00, 0x04, 0x0b, 0x08, 0x00, 0x09, 0x00, 0x00, 0x00
        /*0020*/ 	.byte	0x00, 0x00, 0x00, 0x00


//--------------------- .nv.info._Z5radixPiS_iii  --------------------------
	.section	.nv.info._Z5radixPiS_iii,"",@"SHT_CUDA_INFO"
	.sectionflags	@""
	.align	4


	//----- nvinfo : EIATTR_CUDA_API_VERSION
	.align		4
        /*0000*/ 	.byte	0x04, 0x37
        /*0002*/ 	.short	(.L_7 - .L_6)
.L_6:
        /*0004*/ 	.word	0x00000082


	//----- nvinfo : EIATTR_KPARAM_INFO
	.align		4
.L_7:
        /*0008*/ 	.byte	0x04, 0x17
        /*000a*/ 	.short	(.L_9 - .L_8)
.L_8:
        /*000c*/ 	.word	0x00000000
        /*0010*/ 	.short	0x0004
        /*0012*/ 	.short	0x0018
        /*0014*/ 	.byte	0x00, 0xf0, 0x11, 0x00


	//----- nvinfo : EIATTR_KPARAM_INFO
	.align		4
.L_9:
        /*0018*/ 	.byte	0x04, 0x17
        /*001a*/ 	.short	(.L_11 - .L_10)
.L_10:
        /*001c*/ 	.word	0x00000000
        /*0020*/ 	.short	0x0003
        /*0022*/ 	.short	0x0014
        /*0024*/ 	.byte	0x00, 0xf0, 0x11, 0x00


	//----- nvinfo : EIATTR_KPARAM_INFO
	.align		4
.L_11:
        /*0028*/ 	.byte	0x04, 0x17
        /*002a*/ 	.short	(.L_13 - .L_12)
.L_12:
        /*002c*/ 	.word	0x00000000
        /*0030*/ 	.short	0x0002
        /*0032*/ 	.short	0x0010
        /*0034*/ 	.byte	0x00, 0xf0, 0x11, 0x00


	//----- nvinfo : EIATTR_KPARAM_INFO
	.align		4
.L_13:
        /*0038*/ 	.byte	0x04, 0x17
        /*003a*/ 	.short	(.L_15 - .L_14)
.L_14:
        /*003c*/ 	.word	0x00000000
        /*0040*/ 	.short	0x0001
        /*0042*/ 	.short	0x0008
        /*0044*/ 	.byte	0x00, 0xf5, 0x21, 0x00


	//----- nvinfo : EIATTR_KPARAM_INFO
	.align		4
.L_15:
        /*0048*/ 	.byte	0x04, 0x17
        /*004a*/ 	.short	(.L_17 - .L_16)
.L_16:
        /*004c*/ 	.word	0x00000000
        /*0050*/ 	.short	0x0000
        /*0052*/ 	.short	0x0000
        /*0054*/ 	.byte	0x00, 0xf5, 0x21, 0x00


	//----- nvinfo : EIATTR_SPARSE_MMA_MASK
	.align		4
.L_17:
        /*0058*/ 	.byte	0x03, 0x50
        /*005a*/ 	.short	0x0000


	//----- nvinfo : EIATTR_MAXREG_COUNT
	.align		4
        /*005c*/ 	.byte	0x03, 0x1b
        /*005e*/ 	.short	0x00ff


	//----- nvinfo : EIATTR_NUM_BARRIERS
	.align		4
        /*0060*/ 	.byte	0x02, 0x4c
        /*0062*/ 	.byte	0x01
	.zero		1


	//----- nvinfo : EIATTR_MERCURY_ISA_VERSION
	.align		4
        /*0064*/ 	.byte	0x03, 0x5f
        /*0066*/ 	.short	0x0101


	//----- nvinfo : EIATTR_VRC_CTA_INIT_COUNT
	.align		4
        /*0068*/ 	.byte	0x02, 0x4a
	.zero		1
	.zero		1


	//----- nvinfo : EIATTR_EXIT_INSTR_OFFSETS
	.align		4
        /*006c*/ 	.byte	0x04, 0x1c
        /*006e*/ 	.short	(.L_19 - .L_18)


	//   ....[0]....
.L_18:
        /*0070*/ 	.word	0x00001240


	//----- nvinfo : EIATTR_CRS_STACK_SIZE
	.align		4
.L_19:
        /*0074*/ 	.byte	0x04, 0x1e
        /*0076*/ 	.short	(.L_21 - .L_20)
.L_20:
        /*0078*/ 	.word	0x00000000


	//----- nvinfo : EIATTR_CBANK_PARAM_SIZE
	.align		4
.L_21:
        /*007c*/ 	.byte	0x03, 0x19
        /*007e*/ 	.short	0x001c


	//----- nvinfo : EIATTR_PARAM_CBANK
	.align		4
        /*0080*/ 	.byte	0x04, 0x0a
        /*0082*/ 	.short	(.L_23 - .L_22)
	.align		4
.L_22:
        /*0084*/ 	.word	index@(.nv.constant0._Z5radixPiS_iii)
        /*0088*/ 	.short	0x0380
        /*008a*/ 	.short	0x001c


	//----- nvinfo : EIATTR_SW_WAR
	.align		4
.L_23:
        /*008c*/ 	.byte	0x04, 0x36
        /*008e*/ 	.short	(.L_25 - .L_24)
.L_24:
        /*0090*/ 	.word	0x00000008
.L_25:


//--------------------- .nv.callgraph             --------------------------
	.section	.nv.callgraph,"",@"SHT_CUDA_CALLGRAPH"
	.align	4
	.sectionentsize	8
	.align		4
        /*0000*/ 	.word	0x00000000
	.align		4
        /*0004*/ 	.word	0xffffffff
	.align		4
        /*0008*/ 	.word	0x00000000
	.align		4
        /*000c*/ 	.word	0xfffffffe
	.align		4
        /*0010*/ 	.word	0x00000000
	.align		4
        /*0014*/ 	.word	0xfffffffd
	.align		4
        /*0018*/ 	.word	0x00000000
	.align		4
        /*001c*/ 	.word	0xfffffffc


//--------------------- .text._Z5radixPiS_iii     --------------------------
	.section	.text._Z5radixPiS_iii,"ax",@progbits
	.align	128
        .global         _Z5radixPiS_iii
        .type           _Z5radixPiS_iii,@function
        .size           _Z5radixPiS_iii,(.L_x_16 - _Z5radixPiS_iii)
        .other          _Z5radixPiS_iii,@"STO_CUDA_ENTRY STV_DEFAULT"
_Z5radixPiS_iii:
.text._Z5radixPiS_iii:
[----:B------:R-:W-:Y:S01]  /*0000*/  LDC R1, c[0x0][0x37c] ;  /* 0x0000df00ff017b82 */ /* 0x000fe20000000800 */
[----:B------:R-:W0:Y:S07]  /*0010*/  S2R R4, SR_TID.X ;  /* 0x0000000000047919 */ /* 0x000e2e0000002100 */
[----:B------:R-:W0:Y:S01]  /*0020*/  LDC.64 R2, c[0x0][0x380] ;  /* 0x0000e000ff027b82 */ /* 0x000e220000000a00 */
[----:B------:R-:W1:Y:S01]  /*0030*/  LDCU.64 UR12, c[0x0][0x358] ;  /* 0x00006b00ff0c77ac */ /* 0x000e620008000a00 */
[----:B------:R-:W2:Y:S01]  /*0040*/  LDCU UR4, c[0x0][0x394] ;  /* 0x00007280ff0477ac */ /* 0x000ea20008000800 */
[----:B0-----:R-:W-:-:S05]  /*0050*/  IMAD.WIDE.U32 R2, R4, 0x4, R2 ;  /* 0x0000000404027825 */ /* 0x001fca00078e0002 */
[----:B-1----:R0:W5:Y:S01]  /*0060*/  LDG.E R5, desc[UR12][R2.64] ;  /* 0x0000000c02057981 */ /* 0x002162000c1e1900 */
[----:B--2---:R-:W-:-:S09]  /*0070*/  UISETP.GE.AND UP0, UPT, UR4, 0x1, UPT ;  /* 0x000000010400788c */ /* 0x004fd2000bf06270 */
[----:B0-----:R-:W-:Y:S05]  /*0080*/  BRA.U !UP0, `(.L_x_0) ;  /* 0x0000001108687547 */ /* 0x001fea000b800000 */
[----:B------:R-:W0:Y:S01]  /*0090*/  LDCU UR7, c[0x0][0x390] ;  /* 0x00007200ff0777ac */ /* 0x000e220008000800 */
[----:B------:R-:W1:Y:S01]  /*00a0*/  LDCU UR6, c[0x0][0x398] ;  /* 0x00007300ff0677ac */ /* 0x000e620008000800 */
[----:B0-----:R-:W-:Y:S02]  /*00b0*/  ULOP3.LUT UR10, UR7, 0x7, URZ, 0xc0, !UPT ;  /* 0x00000007070a7892 */ /* 0x001fe4000f8ec0ff */
[----:B------:R-:W-:Y:S02]  /*00c0*/  ULOP3.LUT UR8, UR7, 0x7ffffff8, URZ, 0xc0, !UPT ;  /* 0x7ffffff807087892 */ /* 0x000fe4000f8ec0ff */
[----:B------:R-:W-:Y:S02]  /*00d0*/  UIADD3 UR4, UPT, UPT, UR10, -0x1, URZ ;  /* 0xffffffff0a047890 */ /* 0x000fe4000fffe0ff */
[----:B-1----:R-:W-:Y:S02]  /*00e0*/  UIMAD UR6, UR6, UR7, URZ ;  /* 0x00000007060672a4 */ /* 0x002fe4000f8e02ff */
[----:B------:R-:W-:-:S02]  /*00f0*/  UISETP.GE.U32.AND UP0, UPT, UR4, 0x3, UPT ;  /* 0x000000030400788c */ /* 0x000fc4000bf06070 */
[----:B------:R-:W-:Y:S02]  /*0100*/  ULOP3.LUT UR7, UR7, 0x3, URZ, 0xc0, !UPT ;  /* 0x0000000307077892 */ /* 0x000fe4000f8ec0ff */
[----:B------:R-:W-:Y:S01]  /*0110*/  UIADD3 UR9, UPT, UPT, -UR8, URZ, URZ ;  /* 0x000000ff08097290 */ /* 0x000fe2000fffe1ff */
[----:B------:R-:W-:-:S11]  /*0120*/  UMOV UR4, URZ ;  /* 0x000000ff00047c82 */ /* 0x000fd60008000000 */
.L_x_14:
[----:B0-----:R-:W0:Y:S01]  /*0130*/  LDCU UR5, c[0x0][0x390] ;  /* 0x00007200ff0577ac */ /* 0x001e220008000800 */
[----:B-----5:R-:W-:Y:S02]  /*0140*/  IMAD.MOV.U32 R0, RZ, RZ, R5 ;  /* 0x000000ffff007224 */ /* 0x020fe400078e0005 */
[----:B0-----:R-:W-:-:S05]  /*0150*/  IMAD.U32 R6, RZ, RZ, UR5 ;  /* 0x00000005ff067e24 */ /* 0x001fca000f8e00ff */
[----:B------:R-:W-:-:S13]  /*0160*/  ISETP.GE.AND P0, PT, R6, 0x1, PT ;  /* 0x000000010600780c */ /* 0x000fda0003f06270 */
[----:B------:R-:W-:Y:S05]  /*0170*/  @!P0 BRA `(.L_x_1) ;  /* 0x0000000400048947 */ /* 0x000fea0003800000 */
[----:B------:R-:W-:Y:S01]  /*0180*/  ISETP.GE.U32.AND P0, PT, R6, 0x8, PT ;  /* 0x000000080600780c */ /* 0x000fe20003f06070 */
[----:B------:R-:W-:-:S12]  /*0190*/  UMOV UR5, URZ ;  /* 0x000000ff00057c82 */ /* 0x000fd80008000000 */
[----:B------:R-:W-:Y:S05]  /*01a0*/  @!P0 BRA `(.L_x_2) ;  /* 0x0000000000688947 */ /* 0x000fea0003800000 */
[----:B------:R-:W0:Y:S01]  /*01b0*/  LDC R29, c[0x0][0x398] ;  /* 0x0000e600ff1d7b82 */ /* 0x000e220000000800 */
[----:B------:R-:W-:Y:S01]  /*01c0*/  MOV R7, R4 ;  /* 0x0000000400077202 */ /* 0x000fe20000000f00 */
[----:B------:R-:W-:-:S06]  /*01d0*/  UMOV UR5, UR9 ;  /* 0x0000000900057c82 */ /* 0x000fcc0008000000 */
[----:B------:R-:W1:Y:S02]  /*01e0*/  LDC.64 R8, c[0x0][0x388] ;  /* 0x0000e200ff087b82 */ /* 0x000e640000000a00 */
.L_x_3:
[----:B-12---:R-:W-:Y:S01]  /*01f0*/  IMAD.WIDE R18, R7, 0x4, R8 ;  /* 0x0000000407127825 */ /* 0x006fe200078e0208 */
[----:B------:R-:W-:-:S03]  /*0200*/  UIADD3 UR5, UPT, UPT, UR5, 0x8, URZ ;  /* 0x0000000805057890 */ /* 0x000fc6000fffe0ff */
[----:B------:R-:W-:Y:S01]  /*0210*/  IMAD.MOV.U32 R27, RZ, RZ, -0x1 ;  /* 0xffffffffff1b7424 */ /* 0x000fe200078e00ff */
[----:B------:R-:W-:Y:S01]  /*0220*/  UISETP.NE.AND UP1, UPT, UR5, URZ, UPT ;  /* 0x000000ff0500728c */ /* 0x000fe2000bf25270 */
[----:B0-----:R-:W-:-:S03]  /*0230*/  IMAD.WIDE R22, R29, 0x4, R18 ;  /* 0x000000041d167825 */ /* 0x001fc600078e0212 */
[----:B------:R2:W-:Y:S01]  /*0240*/  STG.E desc[UR12][R18.64], R27 ;  /* 0x0000001b12007986 */ /* 0x0005e2000c10190c */
[C---:B------:R-:W-:Y:S02]  /*0250*/  IMAD R7, R29.reuse, 0x8, R7 ;  /* 0x000000081d077824 */ /* 0x040fe400078e0207 */
[C---:B------:R-:W-:Y:S01]  /*0260*/  IMAD.WIDE R20, R29.reuse, 0x4, R22 ;  /* 0x000000041d147825 */ /* 0x040fe200078e0216 */
[----:B------:R2:W-:Y:S04]  /*0270*/  STG.E desc[UR12][R22.64], R27 ;  /* 0x0000001b16007986 */ /* 0x0005e8000c10190c */
[----:B------:R2:W-:Y:S01]  /*0280*/  STG.E desc[UR12][R20.64], R27 ;  /* 0x0000001b14007986 */ /* 0x0005e2000c10190c */
[----:B------:R-:W-:-:S05]  /*0290*/  IMAD.WIDE R10, R29, 0x4, R20 ;  /* 0x000000041d0a7825 */ /* 0x000fca00078e0214 */
        /* <DEDUP_REMOVED lines=9> */
[----:B------:R-:W-:Y:S05]  /*0330*/  BRA.U UP1, `(.L_x_3) ;  /* 0xfffffffd01ac7547 */ /* 0x000fea000b83ffff */
[----:B------:R-:W-:-:S05]  /*0340*/  UMOV UR5, UR8 ;  /* 0x0000000800057c82 */ /* 0x000fca0008000000 */
.L_x_2:
[----:B------:R-:W-:-:S09]  /*0350*/  UISETP.NE.AND UP1, UPT, UR10, URZ, UPT ;  /* 0x000000ff0a00728c */ /* 0x000fd2000bf25270 */
[----:B------:R-:W-:Y:S05]  /*0360*/  BRA.U !UP1, `(.L_x_1) ;  /* 0x0000000109887547 */ /* 0x000fea000b800000 */
[----:B------:R-:W-:Y:S01]  /*0370*/  UISETP.NE.AND UP1, UPT, UR7, URZ, UPT ;  /* 0x000000ff0700728c */ /* 0x000fe2000bf25270 */
[----:B------:R-:W-:Y:S10]  /*0380*/  BRA.U !UP0, `(.L_x_4) ;  /* 0x0000000108347547 */ /* 0x000ff4000b800000 */
[----:B--2---:R-:W0:Y:S08]  /*0390*/  LDC R15, c[0x0][0x398] ;  /* 0x0000e600ff0f7b82 */ /* 0x004e300000000800 */
[----:B------:R-:W1:Y:S01]  /*03a0*/  LDC.64 R8, c[0x0][0x388] ;  /* 0x0000e200ff087b82 */ /* 0x000e620000000a00 */
[----:B0-----:R-:W-:Y:S01]  /*03b0*/  IMAD R7, R15, UR5, R4 ;  /* 0x000000050f077c24 */ /* 0x001fe2000f8e0204 */
[----:B------:R-:W-:-:S03]  /*03c0*/  UIADD3 UR5, UPT, UPT, UR5, 0x4, URZ ;  /* 0x0000000405057890 */ /* 0x000fc6000fffe0ff */
[----:B-1----:R-:W-:Y:S01]  /*03d0*/  IMAD.WIDE R8, R7, 0x4, R8 ;  /* 0x0000000407087825 */ /* 0x002fe200078e0208 */
[----:B------:R-:W-:-:S03]  /*03e0*/  MOV R7, 0xffffffff ;  /* 0xffffffff00077802 */ /* 0x000fc60000000f00 */
[C---:B------:R-:W-:Y:S02]  /*03f0*/  IMAD.WIDE R10, R15.reuse, 0x4, R8 ;  /* 0x000000040f0a7825 */ /* 0x040fe400078e0208 */
[----:B------:R0:W-:Y:S04]  /*0400*/  STG.E desc[UR12][R8.64], R7 ;  /* 0x0000000708007986 */ /* 0x0001e8000c10190c */
[----:B------:R0:W-:Y:S01]  /*0410*/  STG.E desc[UR12][R10.64], R7 ;  /* 0x000000070a007986 */ /* 0x0001e2000c10190c */
[----:B------:R-:W-:-:S05]  /*0420*/  IMAD.WIDE R12, R15, 0x4, R10 ;  /* 0x000000040f0c7825 */ /* 0x000fca00078e020a */
[----:B------:R0:W-:Y:S01]  /*0430*/  STG.E desc[UR12][R12.64], R7 ;  /* 0x000000070c007986 */ /* 0x0001e2000c10190c */
[----:B------:R-:W-:-:S05]  /*0440*/  IMAD.WIDE R14, R15, 0x4, R12 ;  /* 0x000000040f0e7825 */ /* 0x000fca00078e020c */
[----:B------:R0:W-:Y:S02]  /*0450*/  STG.E desc[UR12][R14.64], R7 ;  /* 0x000000070e007986 */ /* 0x0001e4000c10190c */
.L_x_4:
[----:B------:R-:W-:Y:S05]  /*0460*/  BRA.U !UP1, `(.L_x_1) ;  /* 0x0000000109487547 */ /* 0x000fea000b800000 */
[----:B------:R-:W-:Y:S01]  /*0470*/  LOP3.LUT P0, RZ, R6, 0x1, RZ, 0xc0, !PT ;  /* 0x0000000106ff7812 */ /* 0x000fe2000780c0ff */
[----:B------:R-:W-:-:S12]  /*0480*/  UISETP.NE.AND UP1, UPT, UR7, 0x1, UPT ;  /* 0x000000010700788c */ /* 0x000fd8000bf25270 */
[----:B0-2---:R-:W0:Y:S08]  /*0490*/  @P0 LDC R15, c[0x0][0x398] ;  /* 0x0000e600ff0f0b82 */ /* 0x005e300000000800 */
[----:B------:R-:W1:Y:S01]  /*04a0*/  @P0 LDC.64 R8, c[0x0][0x388] ;  /* 0x0000e200ff080b82 */ /* 0x000e620000000a00 */
[----:B------:R-:W-:Y:S05]  /*04b0*/  BRA.U !UP1, `(.L_x_5) ;  /* 0x0000000109247547 */ /* 0x000fea000b800000 */
[----:B------:R-:W2:Y:S08]  /*04c0*/  LDC R13, c[0x0][0x398] ;  /* 0x0000e600ff0d7b82 */ /* 0x000eb00000000800 */
[----:B------:R-:W3:Y:S01]  /*04d0*/  LDC.64 R10, c[0x0][0x388] ;  /* 0x0000e200ff0a7b82 */ /* 0x000ee20000000a00 */
[----:B--2---:R-:W-:Y:S01]  /*04e0*/  IMAD R7, R13, UR5, R4 ;  /* 0x000000050d077c24 */ /* 0x004fe2000f8e0204 */
[----:B------:R-:W-:-:S03]  /*04f0*/  UIADD3 UR5, UPT, UPT, UR5, 0x2, URZ ;  /* 0x0000000205057890 */ /* 0x000fc6000fffe0ff */
[----:B---3--:R-:W-:-:S04]  /*0500*/  IMAD.WIDE R10, R7, 0x4, R10 ;  /* 0x00000004070a7825 */ /* 0x008fc800078e020a */
[----:B------:R-:W-:Y:S02]  /*0510*/  IMAD.MOV.U32 R7, RZ, RZ, -0x1 ;  /* 0xffffffffff077424 */ /* 0x000fe400078e00ff */
[----:B------:R-:W-:-:S03]  /*0520*/  IMAD.WIDE R12, R13, 0x4, R10 ;  /* 0x000000040d0c7825 */ /* 0x000fc600078e020a */
[----:B------:R2:W-:Y:S04]  /*0530*/  STG.E desc[UR12][R10.64], R7 ;  /* 0x000000070a007986 */ /* 0x0005e8000c10190c */
[----:B------:R2:W-:Y:S02]  /*0540*/  STG.E desc[UR12][R12.64], R7 ;  /* 0x000000070c007986 */ /* 0x0005e4000c10190c */
.L_x_5:
[----:B0-2---:R-:W-:Y:S02]  /*0550*/  @P0 IMAD R7, R15, UR5, R4 ;  /* 0x000000050f070c24 */ /* 0x005fe4000f8e0204 */
[----:B------:R-:W-:Y:S02]  /*0560*/  @P0 IMAD.MOV.U32 R11, RZ, RZ, -0x1 ;  /* 0xffffffffff0b0424 */ /* 0x000fe400078e00ff */
[----:B-1----:R-:W-:-:S05]  /*0570*/  @P0 IMAD.WIDE R8, R7, 0x4, R8 ;  /* 0x0000000407080825 */ /* 0x002fca00078e0208 */
[----:B------:R1:W-:Y:S02]  /*0580*/  @P0 STG.E desc[UR12][R8.64], R11 ;  /* 0x0000000b08000986 */ /* 0x0003e4000c10190c */
.L_x_1:
[----:B------:R-:W-:Y:S01]  /*0590*/  BAR.SYNC.DEFER_BLOCKING 0x0 ;  /* 0x0000000000007b1d */ /* 0x000fe20000010000 */
[----:B------:R-:W-:Y:S01]  /*05a0*/  UISETP.NE.AND UP1, UPT, UR4, URZ, UPT ;  /* 0x000000ff0400728c */ /* 0x000fe2000bf25270 */
[----:B01----:R-:W-:-:S08]  /*05b0*/  MOV R9, R5 ;  /* 0x0000000500097202 */ /* 0x003fd00000000f00 */
[----:B------:R-:W-:Y:S05]  /*05c0*/  BRA.U !UP1, `(.L_x_6) ;  /* 0x0000000909407547 */ /* 0x000fea000b800000 */
[----:B------:R-:W-:Y:S01]  /*05d0*/  UISETP.GE.U32.AND UP1, UPT, UR4, 0x4, UPT ;  /* 0x000000040400788c */ /* 0x000fe2000bf26070 */
[----:B------:R-:W-:Y:S01]  /*05e0*/  IMAD.MOV.U32 R9, RZ, RZ, R5 ;  /* 0x000000ffff097224 */ /* 0x000fe200078e0005 */
[----:B------:R-:W-:-:S07]  /*05f0*/  ULOP3.LUT UR11, UR4, 0x3, URZ, 0xc0, !UPT ;  /* 0x00000003040b7892 */ /* 0x000fce000f8ec0ff */
[----:B------:R-:W-:Y:S05]  /*0600*/  BRA.U !UP1, `(.L_x_7) ;  /* 0x0000000509447547 */ /* 0x000fea000b800000 */
[----:B------:R-:W-:Y:S01]  /*0610*/  IABS R7, R6 ;  /* 0x0000000600077213 */ /* 0x000fe20000000000 */
[----:B------:R-:W-:Y:S01]  /*0620*/  ULOP3.LUT UR14, UR4, 0x7ffffffc, URZ, 0xc0, !UPT ;  /* 0x7ffffffc040e7892 */ /* 0x000fe2000f8ec0ff */
[----:B------:R-:W0:Y:S01]  /*0630*/  LDC R6, c[0x0][0x390] ;  /* 0x0000e400ff067b82 */ /* 0x000e220000000800 */
[----:B------:R-:W-:Y:S01]  /*0640*/  UMOV UR5, URZ ;  /* 0x000000ff00057c82 */ /* 0x000fe20008000000 */
[----:B------:R-:W1:Y:S08]  /*0650*/  I2F.RP R8, R7 ;  /* 0x0000000700087306 */ /* 0x000e700000209400 */
[----:B-1----:R-:W2:Y:S02]  /*0660*/  MUFU.RCP R8, R8 ;  /* 0x0000000800087308 */ /* 0x002ea40000001000 */
[----:B--2---:R-:W-:-:S06]  /*0670*/  VIADD R11, R8, 0xffffffe ;  /* 0x0ffffffe080b7836 */ /* 0x004fcc0000000000 */
[----:B------:R-:W1:Y:S02]  /*0680*/  F2I.FTZ.U32.TRUNC.NTZ R11, R11 ;  /* 0x0000000b000b7305 */ /* 0x000e64000021f000 */
[----:B-1----:R-:W-:-:S05]  /*0690*/  IADD3 R10, PT, PT, RZ, -R11, RZ ;  /* 0x8000000bff0a7210 */ /* 0x002fca0007ffe0ff */
[----:B------:R-:W-:Y:S02]  /*06a0*/  IMAD R9, R10, R7, RZ ;  /* 0x000000070a097224 */ /* 0x000fe400078e02ff */
[----:B------:R-:W-:-:S04]  /*06b0*/  IMAD.MOV.U32 R10, RZ, RZ, RZ ;  /* 0x000000ffff0a7224 */ /* 0x000fc800078e00ff */
[----:B------:R-:W-:-:S04]  /*06c0*/  IMAD.HI.U32 R10, R11, R9, R10 ;  /* 0x000000090b0a7227 */ /* 0x000fc800078e000a */
[----:B0-----:R-:W-:-:S07]  /*06d0*/  IMAD.MOV.U32 R9, RZ, RZ, R5 ;  /* 0x000000ffff097224 */ /* 0x001fce00078e0005 */
.L_x_8:
[----:B------:R-:W-:Y:S01]  /*06e0*/  IABS R11, R9 ;  /* 0x00000009000b7213 */ /* 0x000fe20000000000 */
[----:B------:R-:W-:Y:S01]  /*06f0*/  UIADD3 UR5, UPT, UPT, UR5, 0x4, URZ ;  /* 0x0000000405057890 */ /* 0x000fe2000fffe0ff */
[----:B------:R-:W-:-:S03]  /*0700*/  IABS R8, R6 ;  /* 0x0000000600087213 */ /* 0x000fc60000000000 */
[----:B------:R-:W-:Y:S01]  /*0710*/  IMAD.HI.U32 R10, R10, R11, RZ ;  /* 0x0000000b0a0a7227 */ /* 0x000fe200078e00ff */
[----:B------:R-:W0:Y:S01]  /*0720*/  I2F.RP R13, R8 ;  /* 0x00000008000d7306 */ /* 0x000e220000209400 */
[----:B------:R-:W-:-:S03]  /*0730*/  UISETP.NE.AND UP1, UPT, UR5, UR14, UPT ;  /* 0x0000000e0500728c */ /* 0x000fc6000bf25270 */
[----:B------:R-:W-:-:S05]  /*0740*/  IADD3 R12, PT, PT, -R10, RZ, RZ ;  /* 0x000000ff0a0c7210 */ /* 0x000fca0007ffe1ff */
[----:B------:R-:W-:-:S05]  /*0750*/  IMAD R12, R8, R12, R11 ;  /* 0x0000000c080c7224 */ /* 0x000fca00078e020b */
[----:B------:R-:W-:Y:S01]  /*0760*/  ISETP.GT.U32.AND P1, PT, R7, R12, PT ;  /* 0x0000000c0700720c */ /* 0x000fe20003f24070 */
[----:B0-----:R-:W0:-:S12]  /*0770*/  MUFU.RCP R13, R13 ;  /* 0x0000000d000d7308 */ /* 0x001e180000001000 */
[----:B------:R-:W-:Y:S01]  /*0780*/  @!P1 IMAD.IADD R12, R12, 0x1, -R8 ;  /* 0x000000010c0c9824 */ /* 0x000fe200078e0a08 */
[----:B------:R-:W-:Y:S01]  /*0790*/  @!P1 IADD3 R10, PT, PT, R10, 0x1, RZ ;  /* 0x000000010a0a9810 */ /* 0x000fe20007ffe0ff */
[----:B0-----:R-:W-:-:S03]  /*07a0*/  VIADD R11, R13, 0xffffffe ;  /* 0x0ffffffe0d0b7836 */ /* 0x001fc60000000000 */
[----:B------:R-:W-:Y:S02]  /*07b0*/  ISETP.GE.U32.AND P0, PT, R12, R7, PT ;  /* 0x000000070c00720c */ /* 0x000fe40003f06070 */
[-C--:B------:R-:W-:Y:S02]  /*07c0*/  LOP3.LUT R7, R9, R6.reuse, RZ, 0x3c, !PT ;  /* 0x0000000609077212 */ /* 0x080fe400078e3cff */
[----:B------:R-:W-:Y:S01]  /*07d0*/  LOP3.LUT R9, RZ, R6, RZ, 0x33, !PT ;  /* 0x00000006ff097212 */ /* 0x000fe200078e33ff */
[----:B------:R-:W0:Y:S01]  /*07e0*/  F2I.FTZ.U32.TRUNC.NTZ R11, R11 ;  /* 0x0000000b000b7305 */ /* 0x000e22000021f000 */
[----:B------:R-:W-:-:S07]  /*07f0*/  ISETP.GE.AND P2, PT, R7, RZ, PT ;  /* 0x000000ff0700720c */ /* 0x000fce0003f46270 */
[----:B------:R-:W-:Y:S01]  /*0800*/  @P0 VIADD R10, R10, 0x1 ;  /* 0x000000010a0a0836 */ /* 0x000fe20000000000 */
[----:B------:R-:W-:-:S05]  /*0810*/  ISETP.NE.AND P0, PT, R6, RZ, PT ;  /* 0x000000ff0600720c */ /* 0x000fca0003f05270 */
[----:B------:R-:W-:Y:S01]  /*0820*/  @!P2 IADD3 R10, PT, PT, -R10, RZ, RZ ;  /* 0x000000ff0a0aa210 */ /* 0x000fe20007ffe1ff */
[----:B0-----:R-:W-:-:S03]  /*0830*/  IMAD.MOV R7, RZ, RZ, -R11 ;  /* 0x000000ffff077224 */ /* 0x001fc600078e0a0b */
[----:B------:R-:W-:Y:S01]  /*0840*/  SEL R13, R9, R10, !P0 ;  /* 0x0000000a090d7207 */ /* 0x000fe20004000000 */
[----:B------:R-:W-:Y:S02]  /*0850*/  IMAD R7, R7, R8, RZ ;  /* 0x0000000807077224 */ /* 0x000fe400078e02ff */
[----:B------:R-:W-:Y:S01]  /*0860*/  IMAD.MOV.U32 R10, RZ, RZ, RZ ;  /* 0x000000ffff0a7224 */ /* 0x000fe200078e00ff */
[----:B------:R-:W-:Y:S02]  /*0870*/  IABS R12, R13 ;  /* 0x0000000d000c7213 */ /* 0x000fe40000000000 */
[----:B------:R-:W-:Y:S01]  /*0880*/  LOP3.LUT R13, R13, R6, RZ, 0x3c, !PT ;  /* 0x000000060d0d7212 */ /* 0x000fe200078e3cff */
[----:B------:R-:W-:-:S03]  /*0890*/  IMAD.HI.U32 R10, R11, R7, R10 ;  /* 0x000000070b0a7227 */ /* 0x000fc600078e000a */
[----:B------:R-:W-:Y:S01]  /*08a0*/  ISETP.GE.AND P3, PT, R13, RZ, PT ;  /* 0x000000ff0d00720c */ /* 0x000fe20003f66270 */
[----:B------:R-:W-:-:S04]  /*08b0*/  IMAD.MOV.U32 R7, RZ, RZ, R12 ;  /* 0x000000ffff077224 */ /* 0x000fc800078e000c */
[----:B------:R-:W-:-:S05]  /*08c0*/  IMAD.HI.U32 R11, R10, R7, RZ ;  /* 0x000000070a0b7227 */ /* 0x000fca00078e00ff */
[----:B------:R-:W-:-:S05]  /*08d0*/  IADD3 R12, PT, PT, -R11, RZ, RZ ;  /* 0x000000ff0b0c7210 */ /* 0x000fca0007ffe1ff */
[----:B------:R-:W-:Y:S02]  /*08e0*/  IMAD R12, R8, R12, R7 ;  /* 0x0000000c080c7224 */ /* 0x000fe400078e0207 */
[----:B------:R-:W-:-:S05]  /*08f0*/  IMAD.MOV.U32 R7, RZ, RZ, R8 ;  /* 0x000000ffff077224 */ /* 0x000fca00078e0008 */
[----:B------:R-:W-:-:S13]  /*0900*/  ISETP.GT.U32.AND P2, PT, R7, R12, PT ;  /* 0x0000000c0700720c */ /* 0x000fda0003f44070 */
[----:B------:R-:W-:Y:S01]  /*0910*/  @!P2 IMAD.IADD R12, R12, 0x1, -R8 ;  /* 0x000000010c0ca824 */ /* 0x000fe200078e0a08 */
[----:B------:R-:W-:-:S04]  /*0920*/  @!P2 IADD3 R11, PT, PT, R11, 0x1, RZ ;  /* 0x000000010b0ba810 */ /* 0x000fc80007ffe0ff */
[----:B------:R-:W-:-:S13]  /*0930*/  ISETP.GE.U32.AND P1, PT, R12, R7, PT ;  /* 0x000000070c00720c */ /* 0x000fda0003f26070 */
[----:B------:R-:W-:-:S04]  /*0940*/  @P1 VIADD R11, R11, 0x1 ;  /* 0x000000010b0b1836 */ /* 0x000fc80000000000 */
[----:B------:R-:W-:-:S05]  /*0950*/  @!P3 IMAD.MOV R11, RZ, RZ, -R11 ;  /* 0x000000ffff0bb224 */ /* 0x000fca00078e0a0b */
[----:B------:R-:W-:-:S04]  /*0960*/  SEL R11, R9, R11, !P0 ;  /* 0x0000000b090b7207 */ /* 0x000fc80004000000 */
[----:B------:R-:W-:Y:S02]  /*0970*/  IABS R13, R11 ;  /* 0x0000000b000d7213 */ /* 0x000fe40000000000 */
[----:B------:R-:W-:-:S03]  /*0980*/  LOP3.LUT R11, R11, R6, RZ, 0x3c, !PT ;  /* 0x000000060b0b7212 */ /* 0x000fc600078e3cff */
[----:B------:R-:W-:Y:S01]  /*0990*/  IMAD.HI.U32 R12, R10, R13, RZ ;  /* 0x0000000d0a0c7227 */ /* 0x000fe200078e00ff */
[----:B------:R-:W-:-:S04]  /*09a0*/  ISETP.GE.AND P3, PT, R11, RZ, PT ;  /* 0x000000ff0b00720c */ /* 0x000fc80003f66270 */
[----:B------:R-:W-:-:S05]  /*09b0*/  IADD3 R14, PT, PT, -R12, RZ, RZ ;  /* 0x000000ff0c0e7210 */ /* 0x000fca0007ffe1ff */
[----:B------:R-:W-:-:S05]  /*09c0*/  IMAD R14, R8, R14, R13 ;  /* 0x0000000e080e7224 */ /* 0x000fca00078e020d */
[----:B------:R-:W-:-:S13]  /*09d0*/  ISETP.GT.U32.AND P2, PT, R7, R14, PT ;  /* 0x0000000e0700720c */ /* 0x000fda0003f44070 */
[----:B------:R-:W-:Y:S02]  /*09e0*/  @!P2 IMAD.IADD R14, R14, 0x1, -R8 ;  /* 0x000000010e0ea824 */ /* 0x000fe400078e0a08 */
[----:B------:R-:W-:-:S03]  /*09f0*/  @!P2 VIADD R12, R12, 0x1 ;  /* 0x000000010c0ca836 */ /* 0x000fc60000000000 */
[----:B------:R-:W-:-:S13]  /*0a00*/  ISETP.GE.U32.AND P1, PT, R14, R7, PT ;  /* 0x000000070e00720c */ /* 0x000fda0003f26070 */
[----:B------:R-:W-:-:S05]  /*0a10*/  @P1 IADD3 R12, PT, PT, R12, 0x1, RZ ;  /* 0x000000010c0c1810 */ /* 0x000fca0007ffe0ff */
[----:B------:R-:W-:-:S05]  /*0a20*/  @!P3 IMAD.MOV R12, RZ, RZ, -R12 ;  /* 0x000000ffff0cb224 */ /* 0x000fca00078e0a0c */
[----:B------:R-:W-:-:S04]  /*0a30*/  SEL R11, R9, R12, !P0 ;  /* 0x0000000c090b7207 */ /* 0x000fc80004000000 */
[----:B------:R-:W-:Y:S02]  /*0a40*/  IABS R13, R11 ;  /* 0x0000000b000d7213 */ /* 0x000fe40000000000 */
[----:B------:R-:W-:-:S03]  /*0a50*/  LOP3.LUT R11, R11, R6, RZ, 0x3c, !PT ;  /* 0x000000060b0b7212 */ /* 0x000fc600078e3cff */
[----:B------:R-:W-:Y:S01]  /*0a60*/  IMAD.HI.U32 R12, R10, R13, RZ ;  /* 0x0000000d0a0c7227 */ /* 0x000fe200078e00ff */
[----:B------:R-:W-:-:S03]  /*0a70*/  ISETP.GE.AND P3, PT, R11, RZ, PT ;  /* 0x000000ff0b00720c */ /* 0x000fc60003f66270 */
[----:B------:R-:W-:-:S04]  /*0a80*/  IMAD.MOV R14, RZ, RZ, -R12 ;  /* 0x000000ffff0e7224 */ /* 0x000fc800078e0a0c */
[----:B------:R-:W-:-:S05]  /*0a90*/  IMAD R14, R8, R14, R13 ;  /* 0x0000000e080e7224 */ /* 0x000fca00078e020d */
[----:B------:R-:W-:-:S13]  /*0aa0*/  ISETP.GT.U32.AND P2, PT, R7, R14, PT ;  /* 0x0000000e0700720c */ /* 0x000fda0003f44070 */
[----:B------:R-:W-:Y:S01]  /*0ab0*/  @!P2 IADD3 R14, PT, PT, R14, -R8, RZ ;  /* 0x800000080e0ea210 */ /* 0x000fe20007ffe0ff */
[----:B------:R-:W-:-:S03]  /*0ac0*/  @!P2 VIADD R12, R12, 0x1 ;  /* 0x000000010c0ca836 */ /* 0x000fc60000000000 */
[----:B------:R-:W-:-:S13]  /*0ad0*/  ISETP.GE.U32.AND P1, PT, R14, R7, PT ;  /* 0x000000070e00720c */ /* 0x000fda0003f26070 */
[----:B------:R-:W-:-:S05]  /*0ae0*/  @P1 VIADD R12, R12, 0x1 ;  /* 0x000000010c0c1836 */ /* 0x000fca0000000000 */
[----:B------:R-:W-:-:S04]  /*0af0*/  @!P3 IADD3 R12, PT, PT, -R12, RZ, RZ ;  /* 0x000000ff0c0cb210 */ /* 0x000fc80007ffe1ff */
[----:B------:R-:W-:Y:S01]  /*0b00*/  SEL R9, R9, R12, !P0 ;  /* 0x0000000c09097207 */ /* 0x000fe20004000000 */
[----:B------:R-:W-:Y:S06]  /*0b10*/  BRA.U UP1, `(.L_x_8) ;  /* 0xfffffff901f07547 */ /* 0x000fec000b83ffff */
.L_x_7:
[----:B------:R-:W-:-:S09]  /*0b20*/  UISETP.NE.AND UP1, UPT, UR11, URZ, UPT ;  /* 0x000000ff0b00728c */ /* 0x000fd2000bf25270 */
[----:B------:R-:W-:Y:S05]  /*0b30*/  BRA.U !UP1, `(.L_x_6) ;  /* 0x0000000109e47547 */ /* 0x000fea000b800000 */
[----:B------:R-:W-:Y:S01]  /*0b40*/  IABS R7, R6 ;  /* 0x0000000600077213 */ /* 0x000fe20000000000 */
[----:B--2---:R-:W-:Y:S01]  /*0b50*/  IMAD.MOV.U32 R10, RZ, RZ, RZ ;  /* 0x000000ffff0a7224 */ /* 0x004fe200078e00ff */
[----:B------:R-:W-:Y:S02]  /*0b60*/  UISETP.NE.AND UP1, UPT, UR11, 0x1, UPT ;  /* 0x000000010b00788c */ /* 0x000fe4000bf25270 */
[----:B------:R-:W0:Y:S08]  /*0b70*/  I2F.RP R12, R7 ;  /* 0x00000007000c7306 */ /* 0x000e300000209400 */
[----:B0-----:R-:W0:Y:S02]  /*0b80*/  MUFU.RCP R12, R12 ;  /* 0x0000000c000c7308 */ /* 0x001e240000001000 */
[----:B0-----:R-:W-:-:S06]  /*0b90*/  VIADD R13, R12, 0xffffffe ;  /* 0x0ffffffe0c0d7836 */ /* 0x001fcc0000000000 */
[----:B------:R-:W0:Y:S02]  /*0ba0*/  F2I.FTZ.U32.TRUNC.NTZ R11, R13 ;  /* 0x0000000d000b7305 */ /* 0x000e24000021f000 */
[----:B0-----:R-:W-:-:S05]  /*0bb0*/  IADD3 R8, PT, PT, RZ, -R11, RZ ;  /* 0x8000000bff087210 */ /* 0x001fca0007ffe0ff */
[----:B------:R-:W-:Y:S01]  /*0bc0*/  IMAD R15, R8, R7, RZ ;  /* 0x00000007080f7224 */ /* 0x000fe200078e02ff */
[----:B------:R-:W-:Y:S02]  /*0bd0*/  IABS R8, R9 ;  /* 0x0000000900087213 */ /* 0x000fe40000000000 */
[----:B------:R-:W-:Y:S01]  /*0be0*/  LOP3.LUT R9, R9, R6, RZ, 0x3c, !PT ;  /* 0x0000000609097212 */ /* 0x000fe200078e3cff */
[----:B------:R-:W-:Y:S01]  /*0bf0*/  IMAD.HI.U32 R15, R11, R15, R10 ;  /* 0x0000000f0b0f7227 */ /* 0x000fe200078e000a */
[----:B------:R-:W-:Y:S02]  /*0c00*/  MOV R10, R8 ;  /* 0x00000008000a7202 */ /* 0x000fe40000000f00 */
[----:B------:R-:W-:-:S03]  /*0c10*/  ISETP.GE.AND P2, PT, R9, RZ, PT ;  /* 0x000000ff0900720c */ /* 0x000fc60003f46270 */
[----:B------:R-:W-:-:S04]  /*0c20*/  IMAD.HI.U32 R8, R15, R10, RZ ;  /* 0x0000000a0f087227 */ /* 0x000fc800078e00ff */
[----:B------:R-:W-:-:S04]  /*0c30*/  IMAD.MOV R11, RZ, RZ, -R8 ;  /* 0x000000ffff0b7224 */ /* 0x000fc800078e0a08 */
[----:B------:R-:W-:-:S05]  /*0c40*/  IMAD R10, R7, R11, R10 ;  /* 0x0000000b070a7224 */ /* 0x000fca00078e020a */
[----:B------:R-:W-:-:S13]  /*0c50*/  ISETP.GT.U32.AND P1, PT, R7, R10, PT ;  /* 0x0000000a0700720c */ /* 0x000fda0003f24070 */
[----:B------:R-:W-:Y:S01]  /*0c60*/  @!P1 IADD3 R10, PT, PT, R10, -R7, RZ ;  /* 0x800000070a0a9210 */ /* 0x000fe20007ffe0ff */
[----:B------:R-:W-:-:S03]  /*0c70*/  @!P1 VIADD R8, R8, 0x1 ;  /* 0x0000000108089836 */ /* 0x000fc60000000000 */
[----:B------:R-:W-:Y:S02]  /*0c80*/  ISETP.GE.U32.AND P0, PT, R10, R7, PT ;  /* 0x000000070a00720c */ /* 0x000fe40003f06070 */
[----:B------:R-:W-:-:S11]  /*0c90*/  LOP3.LUT R10, RZ, R6, RZ, 0x33, !PT ;  /* 0x00000006ff0a7212 */ /* 0x000fd600078e33ff */
[----:B------:R-:W-:Y:S02]  /*0ca0*/  @P0 IADD3 R8, PT, PT, R8, 0x1, RZ ;  /* 0x0000000108080810 */ /* 0x000fe40007ffe0ff */
[----:B------:R-:W-:-:S03]  /*0cb0*/  ISETP.NE.AND P0, PT, R6, RZ, PT ;  /* 0x000000ff0600720c */ /* 0x000fc60003f05270 */
[----:B------:R-:W-:-:S05]  /*0cc0*/  @!P2 IMAD.MOV R8, RZ, RZ, -R8 ;  /* 0x000000ffff08a224 */ /* 0x000fca00078e0a08 */
[----:B------:R-:W-:Y:S01]  /*0cd0*/  SEL R9, R10, R8, !P0 ;  /* 0x000000080a097207 */ /* 0x000fe20004000000 */
[----:B------:R-:W-:Y:S06]  /*0ce0*/  BRA.U !UP1, `(.L_x_6) ;  /* 0x0000000109787547 */ /* 0x000fec000b800000 */
[----:B------:R-:W-:Y:S01]  /*0cf0*/  IABS R8, R9 ;  /* 0x0000000900087213 */ /* 0x000fe20000000000 */
[----:B------:R-:W-:-:S04]  /*0d00*/  UISETP.NE.AND UP1, UPT, UR11, 0x2, UPT ;  /* 0x000000020b00788c */ /* 0x000fc8000bf25270 */
[----:B------:R-:W-:-:S05]  /*0d10*/  IMAD.HI.U32 R11, R15, R8, RZ ;  /* 0x000000080f0b7227 */ /* 0x000fca00078e00ff */
[----:B------:R-:W-:-:S05]  /*0d20*/  IADD3 R12, PT, PT, -R11, RZ, RZ ;  /* 0x000000ff0b0c7210 */ /* 0x000fca0007ffe1ff */
[----:B------:R-:W-:-:S05]  /*0d30*/  IMAD R8, R7, R12, R8 ;  /* 0x0000000c07087224 */ /* 0x000fca00078e0208 */
[----:B------:R-:W-:-:S13]  /*0d40*/  ISETP.GT.U32.AND P1, PT, R7, R8, PT ;  /* 0x000000080700720c */ /* 0x000fda0003f24070 */
[----:B------:R-:W-:Y:S01]  /*0d50*/  @!P1 IMAD.IADD R8, R8, 0x1, -R7 ;  /* 0x0000000108089824 */ /* 0x000fe200078e0a07 */
[----:B------:R-:W-:-:S04]  /*0d60*/  @!P1 IADD3 R11, PT, PT, R11, 0x1, RZ ;  /* 0x000000010b0b9810 */ /* 0x000fc80007ffe0ff */
[----:B------:R-:W-:Y:S02]  /*0d70*/  ISETP.GE.U32.AND P2, PT, R8, R7, PT ;  /* 0x000000070800720c */ /* 0x000fe40003f46070 */
[----:B------:R-:W-:-:S04]  /*0d80*/  LOP3.LUT R8, R9, R6, RZ, 0x3c, !PT ;  /* 0x0000000609087212 */ /* 0x000fc800078e3cff */
[----:B------:R-:W-:-:S07]  /*0d90*/  ISETP.GE.AND P3, PT, R8, RZ, PT ;  /* 0x000000ff0800720c */ /* 0x000fce0003f66270 */
[----:B------:R-:W-:-:S05]  /*0da0*/  @P2 VIADD R11, R11, 0x1 ;  /* 0x000000010b0b2836 */ /* 0x000fca0000000000 */
[----:B------:R-:W-:-:S05]  /*0db0*/  MOV R9, R11 ;  /* 0x0000000b00097202 */ /* 0x000fca0000000f00 */
[----:B------:R-:W-:-:S05]  /*0dc0*/  @!P3 IMAD.MOV R9, RZ, RZ, -R9 ;  /* 0x000000ffff09b224 */ /* 0x000fca00078e0a09 */
[----:B------:R-:W-:Y:S01]  /*0dd0*/  SEL R9, R10, R9, !P0 ;  /* 0x000000090a097207 */ /* 0x000fe20004000000 */
[----:B------:R-:W-:Y:S06]  /*0de0*/  BRA.U !UP1, `(.L_x_6) ;  /* 0x0000000109387547 */ /* 0x000fec000b800000 */
[----:B------:R-:W-:-:S05]  /*0df0*/  IABS R8, R9 ;  /* 0x0000000900087213 */ /* 0x000fca0000000000 */
        /* <DEDUP_REMOVED lines=12> */
[----:B------:R-:W-:-:S07]  /*0ec0*/  SEL R9, R10, R9, !P0 ;  /* 0x000000090a097207 */ /* 0x000fce0004000000 */
.L_x_6:
[----:B------:R-:W-:Y:S01]  /*0ed0*/  IABS R7, R6 ;  /* 0x0000000600077213 */ /* 0x000fe20000000000 */
[----:B------:R-:W0:Y:S01]  /*0ee0*/  LDCU UR5, c[0x0][0x398] ;  /* 0x00007300ff0577ac */ /* 0x000e220008000800 */
[----:B------:R-:W-:Y:S02]  /*0ef0*/  ISETP.GE.AND P1, PT, R9, RZ, PT ;  /* 0x000000ff0900720c */ /* 0x000fe40003f26270 */
[----:B------:R-:W1:Y:S01]  /*0f00*/  I2F.RP R8, R7 ;  /* 0x0000000700087306 */ /* 0x000e620000209400 */
[----:B------:R-:W-:Y:S01]  /*0f10*/  ISETP.NE.AND P2, PT, R6, RZ, PT ;  /* 0x000000ff0600720c */ /* 0x000fe20003f45270 */
[----:B------:R-:W-:-:S06]  /*0f20*/  UISETP.GE.AND UP1, UPT, UR6, 0x1, UPT ;  /* 0x000000010600788c */ /* 0x000fcc000bf26270 */
[----:B-1----:R-:W2:Y:S02]  /*0f30*/  MUFU.RCP R8, R8 ;  /* 0x0000000800087308 */ /* 0x002ea40000001000 */
[----:B--2---:R-:W-:-:S06]  /*0f40*/  IADD3 R10, PT, PT, R8, 0xffffffe, RZ ;  /* 0x0ffffffe080a7810 */ /* 0x004fcc0007ffe0ff */
[----:B------:R1:W2:Y:S02]  /*0f50*/  F2I.FTZ.U32.TRUNC.NTZ R11, R10 ;  /* 0x0000000a000b7305 */ /* 0x0002a4000021f000 */
[----:B-1----:R-:W-:Y:S02]  /*0f60*/  HFMA2 R10, -RZ, RZ, 0, 0 ;  /* 0x00000000ff0a7431 */ /* 0x002fe400000001ff */
[----:B--2---:R-:W-:-:S04]  /*0f70*/  IMAD.MOV R12, RZ, RZ, -R11 ;  /* 0x000000ffff0c7224 */ /* 0x004fc800078e0a0b */
[----:B------:R-:W-:Y:S01]  /*0f80*/  IMAD R13, R12, R7, RZ ;  /* 0x000000070c0d7224 */ /* 0x000fe200078e02ff */
[----:B------:R-:W-:Y:S02]  /*0f90*/  IABS R12, R9 ;  /* 0x00000009000c7213 */ /* 0x000fe40000000000 */
[----:B------:R-:W1:Y:S01]  /*0fa0*/  LDC.64 R8, c[0x0][0x388] ;  /* 0x0000e200ff087b82 */ /* 0x000e620000000a00 */
[----:B------:R-:W-:-:S06]  /*0fb0*/  IMAD.HI.U32 R13, R11, R13, R10 ;  /* 0x0000000d0b0d7227 */ /* 0x000fcc00078e000a */
[----:B------:R-:W-:-:S04]  /*0fc0*/  IMAD.HI.U32 R13, R13, R12, RZ ;  /* 0x0000000c0d0d7227 */ /* 0x000fc800078e00ff */
[----:B------:R-:W-:-:S04]  /*0fd0*/  IMAD.MOV R13, RZ, RZ, -R13 ;  /* 0x000000ffff0d7224 */ /* 0x000fc800078e0a0d */
[----:B------:R-:W-:-:S05]  /*0fe0*/  IMAD R12, R7, R13, R12 ;  /* 0x0000000d070c7224 */ /* 0x000fca00078e020c */
[----:B------:R-:W-:-:S13]  /*0ff0*/  ISETP.GT.U32.AND P0, PT, R7, R12, PT ;  /* 0x0000000c0700720c */ /* 0x000fda0003f04070 */
[----:B------:R-:W-:-:S04]  /*1000*/  @!P0 IADD3 R12, PT, PT, R12, -R7, RZ ;  /* 0x800000070c0c8210 */ /* 0x000fc80007ffe0ff */
[----:B------:R-:W-:-:S13]  /*1010*/  ISETP.GT.U32.AND P0, PT, R7, R12, PT ;  /* 0x0000000c0700720c */ /* 0x000fda0003f04070 */
[----:B------:R-:W-:-:S05]  /*1020*/  @!P0 IMAD.IADD R12, R12, 0x1, -R7 ;  /* 0x000000010c0c8824 */ /* 0x000fca00078e0a07 */
[----:B------:R-:W-:-:S05]  /*1030*/  MOV R7, R12 ;  /* 0x0000000c00077202 */ /* 0x000fca0000000f00 */
[----:B------:R-:W-:Y:S01]  /*1040*/  @!P1 IMAD.MOV R7, RZ, RZ, -R7 ;  /* 0x000000ffff079224 */ /* 0x000fe200078e0a07 */
[----:B------:R-:W-:-:S05]  /*1050*/  @!P2 LOP3.LUT R7, RZ, R6, RZ, 0x33, !PT ;  /* 0x00000006ff07a212 */ /* 0x000fca00078e33ff */
[----:B0-----:R-:W-:-:S04]  /*1060*/  IMAD R7, R7, UR5, R4 ;  /* 0x0000000507077c24 */ /* 0x001fc8000f8e0204 */
[----:B-1----:R-:W-:-:S05]  /*1070*/  IMAD.WIDE R6, R7, 0x4, R8 ;  /* 0x0000000407067825 */ /* 0x002fca00078e0208 */
[----:B------:R0:W-:Y:S01]  /*1080*/  STG.E desc[UR12][R6.64], R5 ;  /* 0x0000000506007986 */ /* 0x0001e2000c10190c */
[----:B------:R-:W-:Y:S06]  /*1090*/  BAR.SYNC.DEFER_BLOCKING 0x0 ;  /* 0x0000000000007b1d */ /* 0x000fec0000010000 */
[----:B------:R-:W-:Y:S05]  /*10a0*/  BRA.U !UP1, `(.L_x_9) ;  /* 0x00000001094c7547 */ /* 0x000fea000b800000 */
[----:B------:R-:W1:Y:S01]  /*10b0*/  LDC.64 R8, c[0x0][0x388] ;  /* 0x0000e200ff087b82 */ /* 0x000e620000000a00 */
[----:B------:R-:W-:Y:S01]  /*10c0*/  BSSY.RECONVERGENT B0, `(.L_x_9) ;  /* 0x0000011000007945 */ /* 0x000fe20003800200 */
[----:B------:R-:W-:Y:S01]  /*10d0*/  MOV R11, RZ ;  /* 0x000000ff000b7202 */ /* 0x000fe20000000f00 */
[----:B------:R-:W-:-:S07]  /*10e0*/  IMAD.MOV.U32 R13, RZ, RZ, RZ ;  /* 0x000000ffff0d7224 */ /* 0x000fce00078e00ff */
.L_x_13:
[----:B01----:R-:W-:-:S05]  /*10f0*/  IMAD.WIDE.U32 R6, R11, 0x4, R8 ;  /* 0x000000040b067825 */ /* 0x003fca00078e0008 */
[----:B------:R-:W2:Y:S01]  /*1100*/  LDG.E R5, desc[UR12][R6.64] ;  /* 0x0000000c06057981 */ /* 0x000ea2000c1e1900 */
[----:B------:R-:W-:Y:S01]  /*1110*/  BSSY.RELIABLE B1, `(.L_x_10) ;  /* 0x0000007000017945 */ /* 0x000fe20003800100 */
[----:B--2---:R-:W-:-:S13]  /*1120*/  ISETP.GE.AND P0, PT, R5, RZ, PT ;  /* 0x000000ff0500720c */ /* 0x004fda0003f06270 */
[----:B------:R-:W-:Y:S05]  /*1130*/  @!P0 BRA `(.L_x_11) ;  /* 0x0000000000108947 */ /* 0x000fea0003800000 */
[----:B------:R-:W-:-:S13]  /*1140*/  ISETP.NE.AND P0, PT, R13, R4, PT ;  /* 0x000000040d00720c */ /* 0x000fda0003f05270 */
[----:B------:R-:W-:Y:S05]  /*1150*/  @!P0 BREAK.RELIABLE B1 ;  /* 0x0000000000018942 */ /* 0x000fea0003800100 */
[----:B------:R-:W-:Y:S05]  /*1160*/  @!P0 BRA `(.L_x_12) ;  /* 0x0000000000188947 */ /* 0x000fea0003800000 */
[----:B------:R-:W-:-:S07]  /*1170*/  IADD3 R13, PT, PT, R13, 0x1, RZ ;  /* 0x000000010d0d7810 */ /* 0x000fce0007ffe0ff */
.L_x_11:
[----:B------:R-:W-:Y:S05]  /*1180*/  BSYNC.RELIABLE B1 ;  /* 0x0000000000017941 */ /* 0x000fea0003800100 */
.L_x_10:
[----:B------:R-:W-:-:S05]  /*1190*/  VIADD R11, R11, 0x1 ;  /* 0x000000010b0b7836 */ /* 0x000fca0000000000 */
[----:B------:R-:W-:-:S13]  /*11a0*/  ISETP.NE.AND P0, PT, R11, UR6, PT ;  /* 0x000000060b007c0c */ /* 0x000fda000bf05270 */
[----:B------:R-:W-:Y:S05]  /*11b0*/  @P0 BRA `(.L_x_13) ;  /* 0xfffffffc00cc0947 */ /* 0x000fea000383ffff */
[----:B------:R-:W-:-:S07]  /*11c0*/  MOV R5, R0 ;  /* 0x0000000000057202 */ /* 0x000fce0000000f00 */
.L_x_12:
[----:B------:R-:W-:Y:S05]  /*11d0*/  BSYNC.RECONVERGENT B0 ;  /* 0x0000000000007941 */ /* 0x000fea0003800200 */
.L_x_9:
[----:B------:R-:W1:Y:S01]  /*11e0*/  LDCU UR5, c[0x0][0x394] ;  /* 0x00007280ff0577ac */ /* 0x000e620008000800 */
[----:B------:R-:W-:-:S04]  /*11f0*/  UIADD3 UR4, UPT, UPT, UR4, 0x1, URZ ;  /* 0x0000000104047890 */ /* 0x000fc8000fffe0ff */
[----:B-1----:R-:W-:Y:S01]  /*1200*/  UISETP.NE.AND UP1, UPT, UR4, UR5, UPT ;  /* 0x000000050400728c */ /* 0x002fe2000bf25270 */
[----:B------:R-:W-:Y:S08]  /*1210*/  BAR.SYNC.DEFER_BLOCKING 0x0 ;  /* 0x0000000000007b1d */ /* 0x000ff00000010000 */
[----:B------:R-:W-:Y:S05]  /*1220*/  BRA.U UP1, `(.L_x_14) ;  /* 0xffffffed01c07547 */ /* 0x000fea000b83ffff */
.L_x_0:
[----:B-----5:R-:W-:Y:S01]  /*1230*/  STG.E desc[UR12][R2.64], R5 ;  /* 0x0000000502007986 */ /* 0x020fe2000c10190c */
[----:B------:R-:W-:Y:S05]  /*1240*/  EXIT ;  /* 0x000000000000794d */ /* 0x000fea0003800000 */
.L_x_15:
[----:B------:R-:W-:-:S00]  /*1250*/  BRA `(.L_x_15) ;  /* 0xfffffffc00fc7947 */ /* 0x000fc0000383ffff */
[----:B------:R-:W-:-:S00]  /*1260*/  NOP ;  /* 0x0000000000007918 */ /* 0x000fc00000000000 */
        /* <DEDUP_REMOVED lines=9> */
.L_x_16:


//--------------------- .nv.shared.reserved.0     --------------------------
	.section	.nv.shared.reserved.0,"aw",@nobits
	.weak		__nv_reservedSMEM_offset_0_alias
	.size		__nv_reservedSMEM_offset_0_alias, 0, 64
	.other		__nv_reservedSMEM_offset_0_alias,@"STO_CUDA_RESERVED_SHARED STV_DEFAULT"
__nv_reservedSMEM_offset_0_alias:
	.zero		0
	.zero		64


//--------------------- .nv.constant0._Z5radixPiS_iii --------------------------
	.section	.nv.constant0._Z5radixPiS_iii,"a",@progbits
	.sectionflags	@""
	.align	4
.nv.constant0._Z5radixPiS_iii:
	.zero		924


//--------------------- SYMBOLS --------------------------

	.type		.nv.reservedSmem.offset0,@object
	.size		.nv.reservedSmem.offset0,0x4
